//
// Generated by NVIDIA NVVM Compiler
//
// Compiler Build ID: CL-36424714
// Cuda compilation tools, release 13.0, V13.0.88
// Based on NVVM 20.0.0
//

.version 9.0
.target sm_100
.address_size 64

	// .globl	_Z20linear_backward_biasPfS_ii

.visible .entry _Z20linear_backward_biasPfS_ii(
	.param .u64 .ptr .align 1 _Z20linear_backward_biasPfS_ii_param_0,
	.param .u64 .ptr .align 1 _Z20linear_backward_biasPfS_ii_param_1,
	.param .u32 _Z20linear_backward_biasPfS_ii_param_2,
	.param .u32 _Z20linear_backward_biasPfS_ii_param_3
)
{
	.reg .pred 	%p<11>;
	.reg .b32 	%r<38>;
	.reg .b32 	%f<83>;
	.reg .b64 	%rd<43>;

	ld.param.u64 	%rd3, [_Z20linear_backward_biasPfS_ii_param_0];
	ld.param.u64 	%rd2, [_Z20linear_backward_biasPfS_ii_param_1];
	ld.param.u32 	%r23, [_Z20linear_backward_biasPfS_ii_param_2];
	ld.param.u32 	%r24, [_Z20linear_backward_biasPfS_ii_param_3];
	cvta.to.global.u64 	%rd1, %rd3;
	mov.u32 	%r25, %ctaid.x;
	mov.u32 	%r26, %ntid.x;
	mov.u32 	%r27, %tid.x;
	mad.lo.s32 	%r1, %r25, %r26, %r27;
	setp.ge.s32 	%p1, %r1, %r24;
	@%p1 bra 	$L__BB0_15;
	setp.lt.s32 	%p2, %r23, 1;
	mov.f32 	%f82, 0f00000000;
	@%p2 bra 	$L__BB0_14;
	and.b32  	%r2, %r23, 15;
	setp.lt.u32 	%p3, %r23, 16;
	mov.f32 	%f82, 0f00000000;
	mov.b32 	%r34, 0;
	@%p3 bra 	$L__BB0_5;
	and.b32  	%r34, %r23, 2147483632;
	neg.s32 	%r32, %r34;
	shl.b32 	%r5, %r24, 4;
	mov.f32 	%f82, 0f00000000;
	mul.wide.s32 	%rd6, %r24, 4;
	mov.u32 	%r31, %r1;
$L__BB0_4:
	.pragma "nounroll";
	mul.wide.s32 	%rd4, %r31, 4;
	add.s64 	%rd5, %rd1, %rd4;
	ld.global.f32 	%f18, [%rd5];
	add.f32 	%f19, %f82, %f18;
	add.s64 	%rd7, %rd5, %rd6;
	ld.global.f32 	%f20, [%rd7];
	add.f32 	%f21, %f19, %f20;
	add.s64 	%rd8, %rd7, %rd6;
	ld.global.f32 	%f22, [%rd8];
	add.f32 	%f23, %f21, %f22;
	add.s64 	%rd9, %rd8, %rd6;
	ld.global.f32 	%f24, [%rd9];
	add.f32 	%f25, %f23, %f24;
	add.s64 	%rd10, %rd9, %rd6;
	ld.global.f32 	%f26, [%rd10];
	add.f32 	%f27, %f25, %f26;
	add.s64 	%rd11, %rd10, %rd6;
	ld.global.f32 	%f28, [%rd11];
	add.f32 	%f29, %f27, %f28;
	add.s64 	%rd12, %rd11, %rd6;
	ld.global.f32 	%f30, [%rd12];
	add.f32 	%f31, %f29, %f30;
	add.s64 	%rd13, %rd12, %rd6;
	ld.global.f32 	%f32, [%rd13];
	add.f32 	%f33, %f31, %f32;
	add.s64 	%rd14, %rd13, %rd6;
	ld.global.f32 	%f34, [%rd14];
	add.f32 	%f35, %f33, %f34;
	add.s64 	%rd15, %rd14, %rd6;
	ld.global.f32 	%f36, [%rd15];
	add.f32 	%f37, %f35, %f36;
	add.s64 	%rd16, %rd15, %rd6;
	ld.global.f32 	%f38, [%rd16];
	add.f32 	%f39, %f37, %f38;
	add.s64 	%rd17, %rd16, %rd6;
	ld.global.f32 	%f40, [%rd17];
	add.f32 	%f41, %f39, %f40;
	add.s64 	%rd18, %rd17, %rd6;
	ld.global.f32 	%f42, [%rd18];
	add.f32 	%f43, %f41, %f42;
	add.s64 	%rd19, %rd18, %rd6;
	ld.global.f32 	%f44, [%rd19];
	add.f32 	%f45, %f43, %f44;
	add.s64 	%rd20, %rd19, %rd6;
	ld.global.f32 	%f46, [%rd20];
	add.f32 	%f47, %f45, %f46;
	add.s64 	%rd21, %rd20, %rd6;
	ld.global.f32 	%f48, [%rd21];
	add.f32 	%f82, %f47, %f48;
	add.s32 	%r32, %r32, 16;
	add.s32 	%r31, %r31, %r5;
	setp.ne.s32 	%p4, %r32, 0;
	@%p4 bra 	$L__BB0_4;
$L__BB0_5:
	setp.eq.s32 	%p5, %r2, 0;
	@%p5 bra 	$L__BB0_14;
	and.b32  	%r11, %r23, 7;
	setp.lt.u32 	%p6, %r2, 8;
	@%p6 bra 	$L__BB0_8;
	mad.lo.s32 	%r29, %r34, %r24, %r1;
	mul.wide.s32 	%rd22, %r29, 4;
	add.s64 	%rd23, %rd1, %rd22;
	ld.global.f32 	%f50, [%rd23];
	add.f32 	%f51, %f82, %f50;
	mul.wide.s32 	%rd24, %r24, 4;
	add.s64 	%rd25, %rd23, %rd24;
	ld.global.f32 	%f52, [%rd25];
	add.f32 	%f53, %f51, %f52;
	add.s64 	%rd26, %rd25, %rd24;
	ld.global.f32 	%f54, [%rd26];
	add.f32 	%f55, %f53, %f54;
	add.s64 	%rd27, %rd26, %rd24;
	ld.global.f32 	%f56, [%rd27];
	add.f32 	%f57, %f55, %f56;
	add.s64 	%rd28, %rd27, %rd24;
	ld.global.f32 	%f58, [%rd28];
	add.f32 	%f59, %f57, %f58;
	add.s64 	%rd29, %rd28, %rd24;
	ld.global.f32 	%f60, [%rd29];
	add.f32 	%f61, %f59, %f60;
	add.s64 	%rd30, %rd29, %rd24;
	ld.global.f32 	%f62, [%rd30];
	add.f32 	%f63, %f61, %f62;
	add.s64 	%rd31, %rd30, %rd24;
	ld.global.f32 	%f64, [%rd31];
	add.f32 	%f82, %f63, %f64;
	add.s32 	%r34, %r34, 8;
$L__BB0_8:
	setp.eq.s32 	%p7, %r11, 0;
	@%p7 bra 	$L__BB0_14;
	and.b32  	%r14, %r23, 3;
	setp.lt.u32 	%p8, %r11, 4;
	@%p8 bra 	$L__BB0_11;
	mad.lo.s32 	%r30, %r34, %r24, %r1;
	mul.wide.s32 	%rd32, %r30, 4;
	add.s64 	%rd33, %rd1, %rd32;
	ld.global.f32 	%f66, [%rd33];
	add.f32 	%f67, %f82, %f66;
	mul.wide.s32 	%rd34, %r24, 4;
	add.s64 	%rd35, %rd33, %rd34;
	ld.global.f32 	%f68, [%rd35];
	add.f32 	%f69, %f67, %f68;
	add.s64 	%rd36, %rd35, %rd34;
	ld.global.f32 	%f70, [%rd36];
	add.f32 	%f71, %f69, %f70;
	add.s64 	%rd37, %rd36, %rd34;
	ld.global.f32 	%f72, [%rd37];
	add.f32 	%f82, %f71, %f72;
	add.s32 	%r34, %r34, 4;
$L__BB0_11:
	setp.eq.s32 	%p9, %r14, 0;
	@%p9 bra 	$L__BB0_14;
	mad.lo.s32 	%r37, %r34, %r24, %r1;
	neg.s32 	%r36, %r14;
$L__BB0_13:
	.pragma "nounroll";
	mul.wide.s32 	%rd38, %r37, 4;
	add.s64 	%rd39, %rd1, %rd38;
	ld.global.f32 	%f73, [%rd39];
	add.f32 	%f82, %f82, %f73;
	add.s32 	%r37, %r37, %r24;
	add.s32 	%r36, %r36, 1;
	setp.ne.s32 	%p10, %r36, 0;
	@%p10 bra 	$L__BB0_13;
$L__BB0_14:
	cvta.to.global.u64 	%rd40, %rd2;
	mul.wide.s32 	%rd41, %r1, 4;
	add.s64 	%rd42, %rd40, %rd41;
	st.global.f32 	[%rd42], %f82;
$L__BB0_15:
	ret;

}


// ===== COMPILED SASS (sm_100) =====

	.target	sm_100

	.elftype	@"ET_EXEC"


//--------------------- .note.nv.tkinfo           --------------------------
	.section	.note.nv.tkinfo,"",@"SHT_NOTE"
	.sectionflags	@"SHF_NOTE_NV_TKINFO"
	.tkinfo
        /*0018*/ 	.word	0x00000002
        /*0030*/ 	.string	""
        /*0030*/ 	.string	"ptxas"
        /*0030*/ 	.string	"Cuda compilation tools, release 13.0, V13.0.88"
        /*0030*/ 	.string	"Build cuda_13.0.r13.0/compiler.36424714_0"
        /*0030*/ 	.string	"-arch sm_100 -m 64 "



//--------------------- .note.nv.cuinfo           --------------------------
	.section	.note.nv.cuinfo,"",@"SHT_NOTE"
	.sectionflags	@"SHF_NOTE_NV_CUINFO"
        /*0018*/ 	.short	0x0002
        /*001a*/ 	.short	0x0064
        /*001c*/ 	.short	0x0082
	.zero		2


//--------------------- .nv.info                  --------------------------
	.section	.nv.info,"",@"SHT_CUDA_INFO"
	.align	4


	//----- nvinfo : EIATTR_REGCOUNT
	.align		4
        /*0000*/ 	.byte	0x04, 0x2f
        /*0002*/ 	.short	(.L_1 - .L_0)
	.align		4
.L_0:
        /*0004*/ 	.word	index@(_Z20linear_backward_biasPfS_ii)
        /*0008*/ 	.word	0x00000020


	//----- nvinfo : EIATTR_FRAME_SIZE
	.align		4
.L_1:
        /*000c*/ 	.byte	0x04, 0x11
        /*000e*/ 	.short	(.L_3 - .L_2)
	.align		4
.L_2:
        /*0010*/ 	.word	index@(_Z20linear_backward_biasPfS_ii)
        /*0014*/ 	.word	0x00000000


	//----- nvinfo : EIATTR_MIN_STACK_SIZE
	.align		4
.L_3:
        /*0018*/ 	.byte	0x04, 0x12
        /*001a*/ 	.short	(.L_5 - .L_4)
	.align		4
.L_4:
        /*001c*/ 	.word	index@(_Z20linear_backward_biasPfS_ii)
        /*0020*/ 	.word	0x00000000
.L_5:


//--------------------- .nv.compat                --------------------------
	.section	.nv.compat,"",@"SHT_CUDA_COMPAT_INFO"
	.align	4
        /*0000*/ 	.byte	0x02, 0x09, 0x00, 0x00, 0x02, 0x02, 0x01, 0x00, 0x02, 0x05, 0x05, 0x00, 0x03, 0x07, 0x01, 0x01
        /*0010*/ 	.byte	0x02, 0x03, 0x00, 0x00, 0x02, 0x06, 0x01, 0x00, 0x04, 0x0b, 0x08, 0x00, 0x09, 0x00, 0x00, 0x00
        /*0020*/ 	.byte	0x00, 0x00, 0x00, 0x00


//--------------------- .nv.info._Z20linear_backward_biasPfS_ii --------------------------
	.section	.nv.info._Z20linear_backward_biasPfS_ii,"",@"SHT_CUDA_INFO"
	.sectionflags	@""
	.align	4


	//----- nvinfo : EIATTR_CUDA_API_VERSION
	.align		4
        /*0000*/ 	.byte	0x04, 0x37
        /*0002*/ 	.short	(.L_7 - .L_6)
.L_6:
        /*0004*/ 	.word	0x00000082


	//----- nvinfo : EIATTR_KPARAM_INFO
	.align		4
.L_7:
        /*0008*/ 	.byte	0x04, 0x17
        /*000a*/ 	.short	(.L_9 - .L_8)
.L_8:
        /*000c*/ 	.word	0x00000000
        /*0010*/ 	.short	0x0003
        /*0012*/ 	.short	0x0014
        /*0014*/ 	.byte	0x00, 0xf0, 0x11, 0x00


	//----- nvinfo : EIATTR_KPARAM_INFO
	.align		4
.L_9:
        /*0018*/ 	.byte	0x04, 0x17
        /*001a*/ 	.short	(.L_11 - .L_10)
.L_10:
        /*001c*/ 	.word	0x00000000
        /*0020*/ 	.short	0x0002
        /*0022*/ 	.short	0x0010
        /*0024*/ 	.byte	0x00, 0xf0, 0x11, 0x00


	//----- nvinfo : EIATTR_KPARAM_INFO
	.align		4
.L_11:
        /*0028*/ 	.byte	0x04, 0x17
        /*002a*/ 	.short	(.L_13 - .L_12)
.L_12:
        /*002c*/ 	.word	0x00000000
        /*0030*/ 	.short	0x0001
        /*0032*/ 	.short	0x0008
        /*0034*/ 	.byte	0x00, 0xf5, 0x21, 0x00


	//----- nvinfo : EIATTR_KPARAM_INFO
	.align		4
.L_13:
        /*0038*/ 	.byte	0x04, 0x17
        /*003a*/ 	.short	(.L_15 - .L_14)
.L_14:
        /*003c*/ 	.word	0x00000000
        /*0040*/ 	.short	0x0000
        /*0042*/ 	.short	0x0000
        /*0044*/ 	.byte	0x00, 0xf5, 0x21, 0x00


	//----- nvinfo : EIATTR_SPARSE_MMA_MASK
	.align		4
.L_15:
        /*0048*/ 	.byte	0x03, 0x50
        /*004a*/ 	.short	0x0000


	//----- nvinfo : EIATTR_MAXREG_COUNT
	.align		4
        /*004c*/ 	.byte	0x03, 0x1b
        /*004e*/ 	.short	0x00ff


	//----- nvinfo : EIATTR_MERCURY_ISA_VERSION
	.align		4
        /*0050*/ 	.byte	0x03, 0x5f
        /*0052*/ 	.short	0x0101


	//----- nvinfo : EIATTR_VRC_CTA_INIT_COUNT
	.align		4
        /*0054*/ 	.byte	0x02, 0x4a
	.zero		1
	.zero		1


	//----- nvinfo : EIATTR_EXIT_INSTR_OFFSETS
	.align		4
        /*0058*/ 	.byte	0x04, 0x1c
        /*005a*/ 	.short	(.L_17 - .L_16)


	//   ....[0]....
.L_16:
        /*005c*/ 	.word	0x00000070


	//   ....[1]....
        /*0060*/ 	.word	0x000008e0


	//----- nvinfo : EIATTR_CBANK_PARAM_SIZE
	.align		4
.L_17:
        /*0064*/ 	.byte	0x03, 0x19
        /*0066*/ 	.short	0x0018


	//----- nvinfo : EIATTR_PARAM_CBANK
	.align		4
        /*0068*/ 	.byte	0x04, 0x0a
        /*006a*/ 	.short	(.L_19 - .L_18)
	.align		4
.L_18:
        /*006c*/ 	.word	index@(.nv.constant0._Z20linear_backward_biasPfS_ii)
        /*0070*/ 	.short	0x0380
        /*0072*/ 	.short	0x0018


	//----- nvinfo : EIATTR_SW_WAR
	.align		4
.L_19:
        /*0074*/ 	.byte	0x04, 0x36
        /*0076*/ 	.short	(.L_21 - .L_20)
.L_20:
        /*0078*/ 	.word	0x00000008
.L_21:


//--------------------- .nv.callgraph             --------------------------
	.section	.nv.callgraph,"",@"SHT_CUDA_CALLGRAPH"
	.align	4
	.sectionentsize	8
	.align		4
        /*0000*/ 	.word	0x00000000
	.align		4
        /*0004*/ 	.word	0xffffffff
	.align		4
        /*0008*/ 	.word	0x00000000
	.align		4
        /*000c*/ 	.word	0xfffffffe
	.align		4
        /*0010*/ 	.word	0x00000000
	.align		4
        /*0014*/ 	.word	0xfffffffd
	.align		4
        /*0018*/ 	.word	0x00000000
	.align		4
        /*001c*/ 	.word	0xfffffffc


//--------------------- .text._Z20linear_backward_biasPfS_ii --------------------------
	.section	.text._Z20linear_backward_biasPfS_ii,"ax",@progbits
	.align	128
        .global         _Z20linear_backward_biasPfS_ii
        .type           _Z20linear_backward_biasPfS_ii,@function
        .size           _Z20linear_backward_biasPfS_ii,(.L_x_7 - _Z20linear_backward_biasPfS_ii)
        .other          _Z20linear_backward_biasPfS_ii,@"STO_CUDA_ENTRY STV_DEFAULT"
_Z20linear_backward_biasPfS_ii:
.text._Z20linear_backward_biasPfS_ii:
[----:B------:R-:W-:Y:S01]  /*0000*/  LDC R1, c[0x0][0x37c] ;  /* 0x0000df00ff017b82 */ /* 0x000fe20000000800 */
[----:B------:R-:W0:Y:S07]  /*0010*/  S2R R3, SR_TID.X ;  /* 0x0000000000037919 */ /* 0x000e2e0000002100 */
[----:B------:R-:W0:Y:S08]  /*0020*/  S2UR UR4, SR_CTAID.X ;  /* 0x00000000000479c3 */ /* 0x000e300000002500 */
[----:B------:R-:W0:Y:S08]  /*0030*/  LDC R0, c[0x0][0x360] ;  /* 0x0000d800ff007b82 */ /* 0x000e300000000800 */
[----:B------:R-:W1:Y:S01]  /*0040*/  LDC R17, c[0x0][0x394] ;  /* 0x0000e500ff117b82 */ /* 0x000e620000000800 */
[----:B0-----:R-:W-:-:S05]  /*0050*/  IMAD R0, R0, UR4, R3 ;  /* 0x0000000400007c24 */ /* 0x001fca000f8e0203 */
[----:B-1----:R-:W-:-:S13]  /*0060*/  ISETP.GE.AND P0, PT, R0, R17, PT ;  /* 0x000000110000720c */ /* 0x002fda0003f06270 */
[----:B------:R-:W-:Y:S05]  /*0070*/  @P0 EXIT ;  /* 0x000000000000094d */ /* 0x000fea0003800000 */
[----:B------:R-:W0:Y:S01]  /*0080*/  LDCU UR5, c[0x0][0x390] ;  /* 0x00007200ff0577ac */ /* 0x000e220008000800 */
[----:B------:R-:W-:Y:S01]  /*0090*/  HFMA2 R16, -RZ, RZ, 0, 0 ;  /* 0x00000000ff107431 */ /* 0x000fe200000001ff */
[----:B------:R-:W1:Y:S01]  /*00a0*/  LDCU.64 UR8, c[0x0][0x358] ;  /* 0x00006b00ff0877ac */ /* 0x000e620008000a00 */
[----:B0-----:R-:W-:-:S09]  /*00b0*/  UISETP.GE.AND UP0, UPT, UR5, 0x1, UPT ;  /* 0x000000010500788c */ /* 0x001fd2000bf06270 */
[----:B-1----:R-:W-:Y:S05]  /*00c0*/  BRA.U !UP0, `(.L_x_0) ;  /* 0x0000000508f87547 */ /* 0x002fea000b800000 */
[----:B------:R-:W-:Y:S01]  /*00d0*/  UISETP.GE.U32.AND UP1, UPT, UR5, 0x10, UPT ;  /* 0x000000100500788c */ /* 0x000fe2000bf26070 */
[----:B------:R-:W-:Y:S01]  /*00e0*/  MOV R16, RZ ;  /* 0x000000ff00107202 */ /* 0x000fe20000000f00 */
[----:B------:R-:W-:Y:S01]  /*00f0*/  ULOP3.LUT UR6, UR5, 0xf, URZ, 0xc0, !UPT ;  /* 0x0000000f05067892 */ /* 0x000fe2000f8ec0ff */
[----:B------:R-:W-:-:S03]  /*0100*/  UMOV UR4, URZ ;  /* 0x000000ff00047c82 */ /* 0x000fc60008000000 */
[----:B------:R-:W-:-:S03]  /*0110*/  UISETP.NE.AND UP0, UPT, UR6, URZ, UPT ;  /* 0x000000ff0600728c */ /* 0x000fc6000bf05270 */
[----:B------:R-:W-:Y:S08]  /*0120*/  BRA.U !UP1, `(.L_x_1) ;  /* 0x0000000109e47547 */ /* 0x000ff0000b800000 */
[----:B------:R-:W-:Y:S01]  /*0130*/  ULOP3.LUT UR4, UR5, 0x7ffffff0, URZ, 0xc0, !UPT ;  /* 0x7ffffff005047892 */ /* 0x000fe2000f8ec0ff */
[----:B------:R-:W-:Y:S02]  /*0140*/  MOV R16, RZ ;  /* 0x000000ff00107202 */ /* 0x000fe40000000f00 */
[----:B------:R-:W-:Y:S01]  /*0150*/  MOV R18, R0 ;  /* 0x0000000000127202 */ /* 0x000fe20000000f00 */
[----:B------:R-:W-:-:S12]  /*0160*/  UIADD3 UR7, UPT, UPT, -UR4, URZ, URZ ;  /* 0x000000ff04077290 */ /* 0x000fd8000fffe1ff */
.L_x_2:
[----:B------:R-:W0:Y:S02]  /*0170*/  LDC.64 R4, c[0x0][0x380] ;  /* 0x0000e000ff047b82 */ /* 0x000e240000000a00 */
[----:B0-----:R-:W-:-:S05]  /*0180*/  IMAD.WIDE R4, R18, 0x4, R4 ;  /* 0x0000000412047825 */ /* 0x001fca00078e0204 */
[----:B------:R-:W2:Y:S01]  /*0190*/  LDG.E R25, desc[UR8][R4.64] ;  /* 0x0000000804197981 */ /* 0x000ea2000c1e1900 */
[----:B------:R-:W-:-:S05]  /*01a0*/  IMAD.WIDE R6, R17, 0x4, R4 ;  /* 0x0000000411067825 */ /* 0x000fca00078e0204 */
[----:B------:R0:W3:Y:S01]  /*01b0*/  LDG.E R23, desc[UR8][R6.64] ;  /* 0x0000000806177981 */ /* 0x0000e2000c1e1900 */
[----:B------:R-:W-:-:S05]  /*01c0*/  IMAD.WIDE R8, R17, 0x4, R6 ;  /* 0x0000000411087825 */ /* 0x000fca00078e0206 */
[----:B------:R1:W4:Y:S01]  /*01d0*/  LDG.E R22, desc[UR8][R8.64] ;  /* 0x0000000808167981 */ /* 0x000322000c1e1900 */
[----:B------:R-:W-:-:S05]  /*01e0*/  IMAD.WIDE R12, R17, 0x4, R8 ;  /* 0x00000004110c7825 */ /* 0x000fca00078e0208 */
[----:B------:R-:W5:Y:S01]  /*01f0*/  LDG.E R21, desc[UR8][R12.64] ;  /* 0x000000080c157981 */ /* 0x000f62000c1e1900 */
[----:B------:R-:W-:-:S05]  /*0200*/  IMAD.WIDE R14, R17, 0x4, R12 ;  /* 0x00000004110e7825 */ /* 0x000fca00078e020c */
[----:B------:R-:W5:Y:S01]  /*0210*/  LDG.E R20, desc[UR8][R14.64] ;  /* 0x000000080e147981 */ /* 0x000f62000c1e1900 */
[----:B------:R-:W-:-:S05]  /*0220*/  IMAD.WIDE R2, R17, 0x4, R14 ;  /* 0x0000000411027825 */ /* 0x000fca00078e020e */
[----:B------:R1:W5:Y:S01]  /*0230*/  LDG.E R19, desc[UR8][R2.64] ;  /* 0x0000000802137981 */ /* 0x000362000c1e1900 */
[----:B------:R-:W-:-:S05]  /*0240*/  IMAD.WIDE R26, R17, 0x4, R2 ;  /* 0x00000004111a7825 */ /* 0x000fca00078e0202 */
[----:B------:R1:W5:Y:S01]  /*0250*/  LDG.E R24, desc[UR8][R26.64] ;  /* 0x000000081a187981 */ /* 0x000362000c1e1900 */
[----:B------:R-:W-:-:S05]  /*0260*/  IMAD.WIDE R10, R17, 0x4, R26 ;  /* 0x00000004110a7825 */ /* 0x000fca00078e021a */
[----:B------:R1:W5:Y:S01]  /*0270*/  LDG.E R28, desc[UR8][R10.64] ;  /* 0x000000080a1c7981 */ /* 0x000362000c1e1900 */
[----:B0-----:R-:W-:-:S04]  /*0280*/  IMAD.WIDE R6, R17, 0x4, R10 ;  /* 0x0000000411067825 */ /* 0x001fc800078e020a */
[C---:B-1----:R-:W-:Y:S02]  /*0290*/  IMAD.WIDE R8, R17.reuse, 0x4, R6 ;  /* 0x0000000411087825 */ /* 0x042fe400078e0206 */
[----:B------:R-:W5:Y:S02]  /*02a0*/  LDG.E R6, desc[UR8][R6.64] ;  /* 0x0000000806067981 */ /* 0x000f64000c1e1900 */
[C---:B------:R-:W-:Y:S02]  /*02b0*/  IMAD.WIDE R2, R17.reuse, 0x4, R8 ;  /* 0x0000000411027825 */ /* 0x040fe400078e0208 */
[----:B------:R-:W5:Y:S02]  /*02c0*/  LDG.E R8, desc[UR8][R8.64] ;  /* 0x0000000808087981 */ /* 0x000f64000c1e1900 */
[C---:B------:R-:W-:Y:S02]  /*02d0*/  IMAD.WIDE R4, R17.reuse, 0x4, R2 ;  /* 0x0000000411047825 */ /* 0x040fe400078e0202 */
[----:B------:R-:W5:Y:S02]  /*02e0*/  LDG.E R29, desc[UR8][R2.64] ;  /* 0x00000008021d7981 */ /* 0x000f64000c1e1900 */
[----:B------:R-:W-:-:S02]  /*02f0*/  IMAD.WIDE R12, R17, 0x4, R4 ;  /* 0x00000004110c7825 */ /* 0x000fc400078e0204 */
[----:B------:R-:W5:Y:S02]  /*0300*/  LDG.E R4, desc[UR8][R4.64] ;  /* 0x0000000804047981 */ /* 0x000f64000c1e1900 */
[C---:B------:R-:W-:Y:S02]  /*0310*/  IMAD.WIDE R14, R17.reuse, 0x4, R12 ;  /* 0x00000004110e7825 */ /* 0x040fe400078e020c */
[----:B------:R-:W5:Y:S02]  /*0320*/  LDG.E R12, desc[UR8][R12.64] ;  /* 0x000000080c0c7981 */ /* 0x000f64000c1e1900 */
[C---:B------:R-:W-:Y:S02]  /*0330*/  IMAD.WIDE R26, R17.reuse, 0x4, R14 ;  /* 0x00000004111a7825 */ /* 0x040fe400078e020e */
[----:B------:R-:W5:Y:S02]  /*0340*/  LDG.E R14, desc[UR8][R14.64] ;  /* 0x000000080e0e7981 */ /* 0x000f64000c1e1900 */
[----:B------:R-:W-:-:S02]  /*0350*/  IMAD.WIDE R10, R17, 0x4, R26 ;  /* 0x00000004110a7825 */ /* 0x000fc400078e021a */
[----:B------:R-:W5:Y:S04]  /*0360*/  LDG.E R26, desc[UR8][R26.64] ;  /* 0x000000081a1a7981 */ /* 0x000f68000c1e1900 */
[----:B------:R-:W5:Y:S01]  /*0370*/  LDG.E R10, desc[UR8][R10.64] ;  /* 0x000000080a0a7981 */ /* 0x000f62000c1e1900 */
[----:B------:R-:W-:-:S04]  /*0380*/  UIADD3 UR7, UPT, UPT, UR7, 0x10, URZ ;  /* 0x0000001007077890 */ /* 0x000fc8000fffe0ff */
[----:B------:R-:W-:Y:S01]  /*0390*/  UISETP.NE.AND UP1, UPT, UR7, URZ, UPT ;  /* 0x000000ff0700728c */ /* 0x000fe2000bf25270 */
[----:B------:R-:W-:Y:S01]  /*03a0*/  LEA R18, R17, R18, 0x4 ;  /* 0x0000001211127211 */ /* 0x000fe200078e20ff */
[----:B--2---:R-:W-:-:S04]  /*03b0*/  FADD R16, R25, R16 ;  /* 0x0000001019107221 */ /* 0x004fc80000000000 */
[----:B---3--:R-:W-:-:S04]  /*03c0*/  FADD R23, R16, R23 ;  /* 0x0000001710177221 */ /* 0x008fc80000000000 */
[----:B----4-:R-:W-:-:S04]  /*03d0*/  FADD R22, R23, R22 ;  /* 0x0000001617167221 */ /* 0x010fc80000000000 */
[----:B-----5:R-:W-:-:S04]  /*03e0*/  FADD R21, R22, R21 ;  /* 0x0000001516157221 */ /* 0x020fc80000000000 */
[----:B------:R-:W-:-:S04]  /*03f0*/  FADD R20, R21, R20 ;  /* 0x0000001415147221 */ /* 0x000fc80000000000 */
        /* <DEDUP_REMOVED lines=10> */
[----:B------:R-:W-:Y:S01]  /*04a0*/  FADD R16, R29, R10 ;  /* 0x0000000a1d107221 */ /* 0x000fe20000000000 */
[----:B------:R-:W-:Y:S06]  /*04b0*/  BRA.U UP1, `(.L_x_2) ;  /* 0xfffffffd012c7547 */ /* 0x000fec000b83ffff */
.L_x_1:
[----:B------:R-:W-:Y:S05]  /*04c0*/  BRA.U !UP0, `(.L_x_0) ;  /* 0x0000000108f87547 */ /* 0x000fea000b800000 */
[----:B------:R-:W-:Y:S02]  /*04d0*/  UISETP.GE.U32.AND UP0, UPT, UR6, 0x8, UPT ;  /* 0x000000080600788c */ /* 0x000fe4000bf06070 */
[----:B------:R-:W-:-:S04]  /*04e0*/  ULOP3.LUT UR7, UR5, 0x7, URZ, 0xc0, !UPT ;  /* 0x0000000705077892 */ /* 0x000fc8000f8ec0ff */
[----:B------:R-:W-:-:S03]  /*04f0*/  UISETP.NE.AND UP1, UPT, UR7, URZ, UPT ;  /* 0x000000ff0700728c */ /* 0x000fc6000bf25270 */
[----:B------:R-:W-:Y:S08]  /*0500*/  BRA.U !UP0, `(.L_x_3) ;  /* 0x00000001086c7547 */ /* 0x000ff0000b800000 */
[----:B------:R-:W0:Y:S01]  /*0510*/  LDC.64 R2, c[0x0][0x380] ;  /* 0x0000e000ff027b82 */ /* 0x000e220000000a00 */
[----:B------:R-:W-:-:S04]  /*0520*/  IMAD R5, R17, UR4, R0 ;  /* 0x0000000411057c24 */ /* 0x000fc8000f8e0200 */
[----:B0-----:R-:W-:-:S04]  /*0530*/  IMAD.WIDE R2, R5, 0x4, R2 ;  /* 0x0000000405027825 */ /* 0x001fc800078e0202 */
[C---:B------:R-:W-:Y:S02]  /*0540*/  IMAD.WIDE R4, R17.reuse, 0x4, R2 ;  /* 0x0000000411047825 */ /* 0x040fe400078e0202 */
[----:B------:R-:W2:Y:S02]  /*0550*/  LDG.E R3, desc[UR8][R2.64] ;  /* 0x0000000802037981 */ /* 0x000ea4000c1e1900 */
[C---:B------:R-:W-:Y:S02]  /*0560*/  IMAD.WIDE R6, R17.reuse, 0x4, R4 ;  /* 0x0000000411067825 */ /* 0x040fe400078e0204 */
[----:B------:R-:W3:Y:S02]  /*0570*/  LDG.E R4, desc[UR8][R4.64] ;  /* 0x0000000804047981 */ /* 0x000ee4000c1e1900 */
[C---:B------:R-:W-:Y:S02]  /*0580*/  IMAD.WIDE R8, R17.reuse, 0x4, R6 ;  /* 0x0000000411087825 */ /* 0x040fe400078e0206 */
[----:B------:R-:W4:Y:S02]  /*0590*/  LDG.E R6, desc[UR8][R6.64] ;  /* 0x0000000806067981 */ /* 0x000f24000c1e1900 */
        /* <DEDUP_REMOVED lines=9> */
[----:B------:R-:W-:Y:S01]  /*0630*/  UIADD3 UR4, UPT, UPT, UR4, 0x8, URZ ;  /* 0x0000000804047890 */ /* 0x000fe2000fffe0ff */
[----:B--2---:R-:W-:-:S04]  /*0640*/  FADD R3, R16, R3 ;  /* 0x0000000310037221 */ /* 0x004fc80000000000 */
[----:B---3--:R-:W-:-:S04]  /*0650*/  FADD R3, R3, R4 ;  /* 0x0000000403037221 */ /* 0x008fc80000000000 */
[----:B----4-:R-:W-:-:S04]  /*0660*/  FADD R3, R3, R6 ;  /* 0x0000000603037221 */ /* 0x010fc80000000000 */
[----:B-----5:R-:W-:-:S04]  /*0670*/  FADD R3, R3, R8 ;  /* 0x0000000803037221 */ /* 0x020fc80000000000 */
[----:B------:R-:W-:-:S04]  /*0680*/  FADD R3, R3, R10 ;  /* 0x0000000a03037221 */ /* 0x000fc80000000000 */
[----:B------:R-:W-:-:S04]  /*0690*/  FADD R3, R3, R12 ;  /* 0x0000000c03037221 */ /* 0x000fc80000000000 */
[----:B------:R-:W-:-:S04]  /*06a0*/  FADD R3, R3, R14 ;  /* 0x0000000e03037221 */ /* 0x000fc80000000000 */
[----:B------:R-:W-:-:S07]  /*06b0*/  FADD R16, R3, R18 ;  /* 0x0000001203107221 */ /* 0x000fce0000000000 */
.L_x_3:
        /* <DEDUP_REMOVED lines=12> */
[----:B------:R-:W-:Y:S02]  /*0780*/  IMAD.WIDE R8, R17, 0x4, R6 ;  /* 0x0000000411087825 */ /* 0x000fe400078e0206 */
[----:B------:R-:W4:Y:S04]  /*0790*/  LDG.E R7, desc[UR8][R6.64] ;  /* 0x0000000806077981 */ /* 0x000f28000c1e1900 */
[----:B------:R-:W5:Y:S01]  /*07a0*/  LDG.E R9, desc[UR8][R8.64] ;  /* 0x0000000808097981 */ /* 0x000f62000c1e1900 */
[----:B------:R-:W-:Y:S01]  /*07b0*/  UIADD3 UR4, UPT, UPT, UR4, 0x4, URZ ;  /* 0x0000000404047890 */ /* 0x000fe2000fffe0ff */
[----:B--2---:R-:W-:-:S04]  /*07c0*/  FADD R16, R16, R3 ;  /* 0x0000000310107221 */ /* 0x004fc80000000000 */
[----:B---3--:R-:W-:-:S04]  /*07d0*/  FADD R16, R16, R5 ;  /* 0x0000000510107221 */ /* 0x008fc80000000000 */
[----:B----4-:R-:W-:-:S04]  /*07e0*/  FADD R16, R16, R7 ;  /* 0x0000000710107221 */ /* 0x010fc80000000000 */
[----:B-----5:R-:W-:-:S07]  /*07f0*/  FADD R16, R16, R9 ;  /* 0x0000000910107221 */ /* 0x020fce0000000000 */
.L_x_4:
[----:B------:R-:W-:Y:S05]  /*0800*/  BRA.U !UP1, `(.L_x_0) ;  /* 0x0000000109287547 */ /* 0x000fea000b800000 */
[----:B------:R-:W0:Y:S01]  /*0810*/  LDC.64 R4, c[0x0][0x380] ;  /* 0x0000e000ff047b82 */ /* 0x000e220000000a00 */
[----:B------:R-:W-:Y:S01]  /*0820*/  IMAD R6, R17, UR4, R0 ;  /* 0x0000000411067c24 */ /* 0x000fe2000f8e0200 */
[----:B------:R-:W-:-:S12]  /*0830*/  UIADD3 UR5, UPT, UPT, -UR5, URZ, URZ ;  /* 0x000000ff05057290 */ /* 0x000fd8000fffe1ff */
.L_x_5:
[----:B0-----:R-:W-:-:S06]  /*0840*/  IMAD.WIDE R2, R6, 0x4, R4 ;  /* 0x0000000406027825 */ /* 0x001fcc00078e0204 */
[----:B------:R-:W2:Y:S01]  /*0850*/  LDG.E R3, desc[UR8][R2.64] ;  /* 0x0000000802037981 */ /* 0x000ea2000c1e1900 */
[----:B------:R-:W-:Y:S01]  /*0860*/  UIADD3 UR5, UPT, UPT, UR5, 0x1, URZ ;  /* 0x0000000105057890 */ /* 0x000fe2000fffe0ff */
[----:B------:R-:W-:-:S03]  /*0870*/  IADD3 R6, PT, PT, R6, R17, RZ ;  /* 0x0000001106067210 */ /* 0x000fc60007ffe0ff */
[----:B------:R-:W-:Y:S01]  /*0880*/  UISETP.NE.AND UP0, UPT, UR5, URZ, UPT ;  /* 0x000000ff0500728c */ /* 0x000fe2000bf05270 */
[----:B--2---:R-:W-:-:S08]  /*0890*/  FADD R16, R3, R16 ;  /* 0x0000001003107221 */ /* 0x004fd00000000000 */
[----:B------:R-:W-:Y:S05]  /*08a0*/  BRA.U UP0, `(.L_x_5) ;  /* 0xfffffffd00e47547 */ /* 0x000fea000b83ffff */
.L_x_0:
[----:B------:R-:W0:Y:S02]  /*08b0*/  LDC.64 R2, c[0x0][0x388] ;  /* 0x0000e200ff027b82 */ /* 0x000e240000000a00 */
[----:B0-----:R-:W-:-:S05]  /*08c0*/  IMAD.WIDE R2, R0, 0x4, R2 ;  /* 0x0000000400027825 */ /* 0x001fca00078e0202 */
[----:B------:R-:W-:Y:S01]  /*08d0*/  STG.E desc[UR8][R2.64], R16 ;  /* 0x0000001002007986 */ /* 0x000fe2000c101908 */
[----:B------:R-:W-:Y:S05]  /*08e0*/  EXIT ;  /* 0x000000000000794d */ /* 0x000fea0003800000 */
.L_x_6:
[----:B------:R-:W-:-:S00]  /*08f0*/  BRA `(.L_x_6) ;  /* 0xfffffffc00fc7947 */ /* 0x000fc0000383ffff */
[----:B------:R-:W-:-:S00]  /*0900*/  NOP ;  /* 0x0000000000007918 */ /* 0x000fc00000000000 */
[----:B------:R-:W-:-:S00]  /*0910*/  NOP ;  /* 0x0000000000007918 */ /* 0x000fc00000000000 */
[----:B------:R-:W-:-:S00]  /*0920*/  NOP ;  /* 0x0000000000007918 */ /* 0x000fc00000000000 */
[----:B------:R-:W-:-:S00]  /*0930*/  NOP ;  /* 0x0000000000007918 */ /* 0x000fc00000000000 */
[----:B------:R-:W-:-:S00]  /*0940*/  NOP ;  /* 0x0000000000007918 */ /* 0x000fc00000000000 */
[----:B------:R-:W-:-:S00]  /*0950*/  NOP ;  /* 0x0000000000007918 */ /* 0x000fc00000000000 */
[----:B------:R-:W-:-:S00]  /*0960*/  NOP ;  /* 0x0000000000007918 */ /* 0x000fc00000000000 */
[----:B------:R-:W-:-:S00]  /*0970*/  NOP ;  /* 0x0000000000007918 */ /* 0x000fc00000000000 */
.L_x_7:


//--------------------- .nv.shared.reserved.0     --------------------------
	.section	.nv.shared.reserved.0,"aw",@nobits
	.weak		__nv_reservedSMEM_offset_0_alias
	.size		__nv_reservedSMEM_offset_0_alias, 0, 64
	.other		__nv_reservedSMEM_offset_0_alias,@"STO_CUDA_RESERVED_SHARED STV_DEFAULT"
__nv_reservedSMEM_offset_0_alias:
	.zero		0
	.zero		64


//--------------------- .nv.constant0._Z20linear_backward_biasPfS_ii --------------------------
	.section	.nv.constant0._Z20linear_backward_biasPfS_ii,"a",@progbits
	.sectionflags	@""
	.align	4
.nv.constant0._Z20linear_backward_biasPfS_ii:
	.zero		920


//--------------------- SYMBOLS --------------------------

	.type		.nv.reservedSmem.offset0,@object
	.size		.nv.reservedSmem.offset0,0x4
